//
// Generated by NVIDIA NVVM Compiler
//
// Compiler Build ID: CL-36424714
// Cuda compilation tools, release 13.0, V13.0.88
// Based on NVVM 20.0.0
//

.version 9.0
.target sm_100
.address_size 64

	// .globl	_Z19stencilKernelSharedPfS_iS_i
.extern .shared .align 16 .b8 sharedMem[];

.visible .entry _Z19stencilKernelSharedPfS_iS_i(
	.param .u64 .ptr .align 1 _Z19stencilKernelSharedPfS_iS_i_param_0,
	.param .u64 .ptr .align 1 _Z19stencilKernelSharedPfS_iS_i_param_1,
	.param .u32 _Z19stencilKernelSharedPfS_iS_i_param_2,
	.param .u64 .ptr .align 1 _Z19stencilKernelSharedPfS_iS_i_param_3,
	.param .u32 _Z19stencilKernelSharedPfS_iS_i_param_4
)
{
	.reg .pred 	%p<16>;
	.reg .b32 	%r<104>;
	.reg .b32 	%f<116>;
	.reg .b64 	%rd<145>;

	ld.param.u64 	%rd9, [_Z19stencilKernelSharedPfS_iS_i_param_0];
	ld.param.u64 	%rd7, [_Z19stencilKernelSharedPfS_iS_i_param_1];
	ld.param.u64 	%rd8, [_Z19stencilKernelSharedPfS_iS_i_param_3];
	ld.param.u32 	%r28, [_Z19stencilKernelSharedPfS_iS_i_param_4];
	cvta.to.global.u64 	%rd10, %rd9;
	mov.u32 	%r1, %ntid.x;
	mov.u32 	%r29, %ctaid.x;
	mov.u32 	%r2, %tid.x;
	mad.lo.s32 	%r30, %r1, %r29, %r2;
	shr.u32 	%r31, %r28, 31;
	add.s32 	%r32, %r28, %r31;
	shr.s32 	%r33, %r32, 1;
	cvt.s64.s32 	%rd1, %r33;
	mul.wide.s32 	%rd11, %r33, 4;
	add.s64 	%rd2, %rd10, %rd11;
	and.b32  	%r3, %r32, -2;
	add.s32 	%r4, %r3, %r1;
	mul.wide.u32 	%rd12, %r4, 4;
	mov.u32 	%r34, sharedMem;
	cvt.u64.u32 	%rd13, %r34;
	cvta.shared.u64 	%rd14, %rd13;
	add.s64 	%rd3, %rd14, %rd12;
	cvt.s64.s32 	%rd4, %r30;
	mul.wide.s32 	%rd15, %r30, 4;
	add.s64 	%rd5, %rd2, %rd15;
	ld.global.f32 	%f14, [%rd5];
	add.s32 	%r5, %r33, %r2;
	shl.b32 	%r35, %r5, 2;
	add.s32 	%r6, %r34, %r35;
	st.shared.f32 	[%r6], %f14;
	setp.ge.u32 	%p1, %r2, %r33;
	@%p1 bra 	$L__BB0_2;
	cvt.u32.u64 	%r36, %rd1;
	cvt.u32.u64 	%r37, %rd4;
	sub.s32 	%r38, %r37, %r36;
	mul.wide.s32 	%rd16, %r38, 4;
	add.s64 	%rd17, %rd2, %rd16;
	ld.global.f32 	%f15, [%rd17];
	shl.b32 	%r39, %r2, 2;
	add.s32 	%r41, %r34, %r39;
	st.shared.f32 	[%r41], %f15;
$L__BB0_2:
	cvt.u32.u64 	%r42, %rd1;
	sub.s32 	%r43, %r1, %r42;
	setp.lt.u32 	%p2, %r2, %r43;
	@%p2 bra 	$L__BB0_4;
	shl.b64 	%rd18, %rd1, 2;
	add.s64 	%rd19, %rd5, %rd18;
	ld.global.f32 	%f16, [%rd19];
	shl.b32 	%r45, %r42, 2;
	add.s32 	%r46, %r6, %r45;
	st.shared.f32 	[%r46], %f16;
$L__BB0_4:
	sub.s32 	%r47, %r1, %r3;
	setp.lt.u32 	%p3, %r47, %r28;
	mov.u64 	%rd144, %rd8;
	@%p3 bra 	$L__BB0_7;
	setp.lt.u32 	%p4, %r2, %r42;
	add.s32 	%r50, %r42, %r28;
	setp.ge.u32 	%p5, %r2, %r50;
	or.pred  	%p6, %p4, %p5;
	mov.u64 	%rd144, %rd3;
	@%p6 bra 	$L__BB0_7;
	sub.s32 	%r52, %r2, %r42;
	cvta.to.global.u64 	%rd21, %rd8;
	mul.wide.u32 	%rd22, %r52, 4;
	add.s64 	%rd23, %rd21, %rd22;
	ld.global.f32 	%f17, [%rd23];
	add.s32 	%r53, %r4, %r52;
	shl.b32 	%r54, %r53, 2;
	add.s32 	%r56, %r34, %r54;
	st.shared.f32 	[%r56], %f17;
$L__BB0_7:
	bar.sync 	0;
	setp.lt.s32 	%p7, %r28, -1;
	mov.f32 	%f115, 0f00000000;
	@%p7 bra 	$L__BB0_20;
	neg.s32 	%r98, %r42;
	abs.s32 	%r58, %r42;
	add.s32 	%r59, %r42, %r58;
	add.s32 	%r8, %r59, 1;
	and.b32  	%r9, %r8, 15;
	setp.lt.u32 	%p8, %r59, 15;
	mov.f32 	%f115, 0f00000000;
	@%p8 bra 	$L__BB0_11;
	and.b32  	%r10, %r8, -16;
	mov.f32 	%f115, 0f00000000;
$L__BB0_10:
	.pragma "nounroll";
	cvt.s64.s32 	%rd24, %r98;
	add.s64 	%rd25, %rd24, %rd1;
	shl.b64 	%rd26, %rd25, 2;
	add.s64 	%rd27, %rd144, %rd26;
	ld.f32 	%f22, [%rd27];
	shl.b32 	%r61, %r98, 2;
	add.s32 	%r62, %r6, %r61;
	ld.shared.f32 	%f23, [%r62];
	fma.rn.f32 	%f24, %f22, %f23, %f115;
	add.s32 	%r63, %r98, 1;
	cvt.s64.s32 	%rd28, %r63;
	add.s64 	%rd29, %rd28, %rd1;
	shl.b64 	%rd30, %rd29, 2;
	add.s64 	%rd31, %rd144, %rd30;
	ld.f32 	%f25, [%rd31];
	ld.shared.f32 	%f26, [%r62+4];
	fma.rn.f32 	%f27, %f25, %f26, %f24;
	add.s32 	%r64, %r98, 2;
	cvt.s64.s32 	%rd32, %r64;
	add.s64 	%rd33, %rd32, %rd1;
	shl.b64 	%rd34, %rd33, 2;
	add.s64 	%rd35, %rd144, %rd34;
	ld.f32 	%f28, [%rd35];
	ld.shared.f32 	%f29, [%r62+8];
	fma.rn.f32 	%f30, %f28, %f29, %f27;
	add.s32 	%r65, %r98, 3;
	cvt.s64.s32 	%rd36, %r65;
	add.s64 	%rd37, %rd36, %rd1;
	shl.b64 	%rd38, %rd37, 2;
	add.s64 	%rd39, %rd144, %rd38;
	ld.f32 	%f31, [%rd39];
	ld.shared.f32 	%f32, [%r62+12];
	fma.rn.f32 	%f33, %f31, %f32, %f30;
	add.s32 	%r66, %r98, 4;
	cvt.s64.s32 	%rd40, %r66;
	add.s64 	%rd41, %rd40, %rd1;
	shl.b64 	%rd42, %rd41, 2;
	add.s64 	%rd43, %rd144, %rd42;
	ld.f32 	%f34, [%rd43];
	ld.shared.f32 	%f35, [%r62+16];
	fma.rn.f32 	%f36, %f34, %f35, %f33;
	add.s32 	%r67, %r98, 5;
	cvt.s64.s32 	%rd44, %r67;
	add.s64 	%rd45, %rd44, %rd1;
	shl.b64 	%rd46, %rd45, 2;
	add.s64 	%rd47, %rd144, %rd46;
	ld.f32 	%f37, [%rd47];
	ld.shared.f32 	%f38, [%r62+20];
	fma.rn.f32 	%f39, %f37, %f38, %f36;
	add.s32 	%r68, %r98, 6;
	cvt.s64.s32 	%rd48, %r68;
	add.s64 	%rd49, %rd48, %rd1;
	shl.b64 	%rd50, %rd49, 2;
	add.s64 	%rd51, %rd144, %rd50;
	ld.f32 	%f40, [%rd51];
	ld.shared.f32 	%f41, [%r62+24];
	fma.rn.f32 	%f42, %f40, %f41, %f39;
	add.s32 	%r69, %r98, 7;
	cvt.s64.s32 	%rd52, %r69;
	add.s64 	%rd53, %rd52, %rd1;
	shl.b64 	%rd54, %rd53, 2;
	add.s64 	%rd55, %rd144, %rd54;
	ld.f32 	%f43, [%rd55];
	ld.shared.f32 	%f44, [%r62+28];
	fma.rn.f32 	%f45, %f43, %f44, %f42;
	add.s32 	%r70, %r98, 8;
	cvt.s64.s32 	%rd56, %r70;
	add.s64 	%rd57, %rd56, %rd1;
	shl.b64 	%rd58, %rd57, 2;
	add.s64 	%rd59, %rd144, %rd58;
	ld.f32 	%f46, [%rd59];
	ld.shared.f32 	%f47, [%r62+32];
	fma.rn.f32 	%f48, %f46, %f47, %f45;
	add.s32 	%r71, %r98, 9;
	cvt.s64.s32 	%rd60, %r71;
	add.s64 	%rd61, %rd60, %rd1;
	shl.b64 	%rd62, %rd61, 2;
	add.s64 	%rd63, %rd144, %rd62;
	ld.f32 	%f49, [%rd63];
	ld.shared.f32 	%f50, [%r62+36];
	fma.rn.f32 	%f51, %f49, %f50, %f48;
	add.s32 	%r72, %r98, 10;
	cvt.s64.s32 	%rd64, %r72;
	add.s64 	%rd65, %rd64, %rd1;
	shl.b64 	%rd66, %rd65, 2;
	add.s64 	%rd67, %rd144, %rd66;
	ld.f32 	%f52, [%rd67];
	ld.shared.f32 	%f53, [%r62+40];
	fma.rn.f32 	%f54, %f52, %f53, %f51;
	add.s32 	%r73, %r98, 11;
	cvt.s64.s32 	%rd68, %r73;
	add.s64 	%rd69, %rd68, %rd1;
	shl.b64 	%rd70, %rd69, 2;
	add.s64 	%rd71, %rd144, %rd70;
	ld.f32 	%f55, [%rd71];
	ld.shared.f32 	%f56, [%r62+44];
	fma.rn.f32 	%f57, %f55, %f56, %f54;
	add.s32 	%r74, %r98, 12;
	cvt.s64.s32 	%rd72, %r74;
	add.s64 	%rd73, %rd72, %rd1;
	shl.b64 	%rd74, %rd73, 2;
	add.s64 	%rd75, %rd144, %rd74;
	ld.f32 	%f58, [%rd75];
	ld.shared.f32 	%f59, [%r62+48];
	fma.rn.f32 	%f60, %f58, %f59, %f57;
	add.s32 	%r75, %r98, 13;
	cvt.s64.s32 	%rd76, %r75;
	add.s64 	%rd77, %rd76, %rd1;
	shl.b64 	%rd78, %rd77, 2;
	add.s64 	%rd79, %rd144, %rd78;
	ld.f32 	%f61, [%rd79];
	ld.shared.f32 	%f62, [%r62+52];
	fma.rn.f32 	%f63, %f61, %f62, %f60;
	add.s32 	%r76, %r98, 14;
	cvt.s64.s32 	%rd80, %r76;
	add.s64 	%rd81, %rd80, %rd1;
	shl.b64 	%rd82, %rd81, 2;
	add.s64 	%rd83, %rd144, %rd82;
	ld.f32 	%f64, [%rd83];
	ld.shared.f32 	%f65, [%r62+56];
	fma.rn.f32 	%f66, %f64, %f65, %f63;
	add.s32 	%r77, %r98, 15;
	cvt.s64.s32 	%rd84, %r77;
	add.s64 	%rd85, %rd84, %rd1;
	shl.b64 	%rd86, %rd85, 2;
	add.s64 	%rd87, %rd144, %rd86;
	ld.f32 	%f67, [%rd87];
	ld.shared.f32 	%f68, [%r62+60];
	fma.rn.f32 	%f115, %f67, %f68, %f66;
	add.s32 	%r98, %r98, 16;
	add.s32 	%r78, %r98, %r42;
	setp.ne.s32 	%p9, %r78, %r10;
	@%p9 bra 	$L__BB0_10;
$L__BB0_11:
	setp.eq.s32 	%p10, %r9, 0;
	@%p10 bra 	$L__BB0_20;
	and.b32  	%r14, %r8, 7;
	setp.lt.u32 	%p11, %r9, 8;
	@%p11 bra 	$L__BB0_14;
	cvt.s64.s32 	%rd88, %r98;
	add.s64 	%rd89, %rd88, %rd1;
	shl.b64 	%rd90, %rd89, 2;
	add.s64 	%rd91, %rd144, %rd90;
	ld.f32 	%f70, [%rd91];
	shl.b32 	%r79, %r98, 2;
	add.s32 	%r80, %r6, %r79;
	ld.shared.f32 	%f71, [%r80];
	fma.rn.f32 	%f72, %f70, %f71, %f115;
	add.s32 	%r81, %r98, 1;
	cvt.s64.s32 	%rd92, %r81;
	add.s64 	%rd93, %rd92, %rd1;
	shl.b64 	%rd94, %rd93, 2;
	add.s64 	%rd95, %rd144, %rd94;
	ld.f32 	%f73, [%rd95];
	ld.shared.f32 	%f74, [%r80+4];
	fma.rn.f32 	%f75, %f73, %f74, %f72;
	add.s32 	%r82, %r98, 2;
	cvt.s64.s32 	%rd96, %r82;
	add.s64 	%rd97, %rd96, %rd1;
	shl.b64 	%rd98, %rd97, 2;
	add.s64 	%rd99, %rd144, %rd98;
	ld.f32 	%f76, [%rd99];
	ld.shared.f32 	%f77, [%r80+8];
	fma.rn.f32 	%f78, %f76, %f77, %f75;
	add.s32 	%r83, %r98, 3;
	cvt.s64.s32 	%rd100, %r83;
	add.s64 	%rd101, %rd100, %rd1;
	shl.b64 	%rd102, %rd101, 2;
	add.s64 	%rd103, %rd144, %rd102;
	ld.f32 	%f79, [%rd103];
	ld.shared.f32 	%f80, [%r80+12];
	fma.rn.f32 	%f81, %f79, %f80, %f78;
	add.s32 	%r84, %r98, 4;
	cvt.s64.s32 	%rd104, %r84;
	add.s64 	%rd105, %rd104, %rd1;
	shl.b64 	%rd106, %rd105, 2;
	add.s64 	%rd107, %rd144, %rd106;
	ld.f32 	%f82, [%rd107];
	ld.shared.f32 	%f83, [%r80+16];
	fma.rn.f32 	%f84, %f82, %f83, %f81;
	add.s32 	%r85, %r98, 5;
	cvt.s64.s32 	%rd108, %r85;
	add.s64 	%rd109, %rd108, %rd1;
	shl.b64 	%rd110, %rd109, 2;
	add.s64 	%rd111, %rd144, %rd110;
	ld.f32 	%f85, [%rd111];
	ld.shared.f32 	%f86, [%r80+20];
	fma.rn.f32 	%f87, %f85, %f86, %f84;
	add.s32 	%r86, %r98, 6;
	cvt.s64.s32 	%rd112, %r86;
	add.s64 	%rd113, %rd112, %rd1;
	shl.b64 	%rd114, %rd113, 2;
	add.s64 	%rd115, %rd144, %rd114;
	ld.f32 	%f88, [%rd115];
	ld.shared.f32 	%f89, [%r80+24];
	fma.rn.f32 	%f90, %f88, %f89, %f87;
	add.s32 	%r87, %r98, 7;
	cvt.s64.s32 	%rd116, %r87;
	add.s64 	%rd117, %rd116, %rd1;
	shl.b64 	%rd118, %rd117, 2;
	add.s64 	%rd119, %rd144, %rd118;
	ld.f32 	%f91, [%rd119];
	ld.shared.f32 	%f92, [%r80+28];
	fma.rn.f32 	%f115, %f91, %f92, %f90;
	add.s32 	%r98, %r98, 8;
$L__BB0_14:
	setp.eq.s32 	%p12, %r14, 0;
	@%p12 bra 	$L__BB0_20;
	and.b32  	%r17, %r8, 3;
	setp.lt.u32 	%p13, %r14, 4;
	@%p13 bra 	$L__BB0_17;
	cvt.s64.s32 	%rd120, %r98;
	add.s64 	%rd121, %rd120, %rd1;
	shl.b64 	%rd122, %rd121, 2;
	add.s64 	%rd123, %rd144, %rd122;
	ld.f32 	%f94, [%rd123];
	shl.b32 	%r88, %r98, 2;
	add.s32 	%r89, %r6, %r88;
	ld.shared.f32 	%f95, [%r89];
	fma.rn.f32 	%f96, %f94, %f95, %f115;
	add.s32 	%r90, %r98, 1;
	cvt.s64.s32 	%rd124, %r90;
	add.s64 	%rd125, %rd124, %rd1;
	shl.b64 	%rd126, %rd125, 2;
	add.s64 	%rd127, %rd144, %rd126;
	ld.f32 	%f97, [%rd127];
	ld.shared.f32 	%f98, [%r89+4];
	fma.rn.f32 	%f99, %f97, %f98, %f96;
	add.s32 	%r91, %r98, 2;
	cvt.s64.s32 	%rd128, %r91;
	add.s64 	%rd129, %rd128, %rd1;
	shl.b64 	%rd130, %rd129, 2;
	add.s64 	%rd131, %rd144, %rd130;
	ld.f32 	%f100, [%rd131];
	ld.shared.f32 	%f101, [%r89+8];
	fma.rn.f32 	%f102, %f100, %f101, %f99;
	add.s32 	%r92, %r98, 3;
	cvt.s64.s32 	%rd132, %r92;
	add.s64 	%rd133, %rd132, %rd1;
	shl.b64 	%rd134, %rd133, 2;
	add.s64 	%rd135, %rd144, %rd134;
	ld.f32 	%f103, [%rd135];
	ld.shared.f32 	%f104, [%r89+12];
	fma.rn.f32 	%f115, %f103, %f104, %f102;
	add.s32 	%r98, %r98, 4;
$L__BB0_17:
	setp.eq.s32 	%p14, %r17, 0;
	@%p14 bra 	$L__BB0_20;
	shl.b32 	%r93, %r98, 2;
	add.s32 	%r95, %r93, %r35;
	add.s32 	%r102, %r34, %r95;
	neg.s32 	%r101, %r17;
$L__BB0_19:
	.pragma "nounroll";
	cvt.s64.s32 	%rd136, %r98;
	add.s64 	%rd137, %rd1, %rd136;
	shl.b64 	%rd138, %rd137, 2;
	add.s64 	%rd139, %rd144, %rd138;
	ld.f32 	%f105, [%rd139];
	ld.shared.f32 	%f106, [%r102];
	fma.rn.f32 	%f115, %f105, %f106, %f115;
	add.s32 	%r98, %r98, 1;
	add.s32 	%r102, %r102, 4;
	add.s32 	%r101, %r101, 1;
	setp.ne.s32 	%p15, %r101, 0;
	@%p15 bra 	$L__BB0_19;
$L__BB0_20:
	cvta.to.global.u64 	%rd140, %rd7;
	add.s64 	%rd141, %rd1, %rd4;
	shl.b64 	%rd142, %rd141, 2;
	add.s64 	%rd143, %rd140, %rd142;
	st.global.f32 	[%rd143], %f115;
	ret;

}


// ===== COMPILED SASS (sm_100) =====

	.target	sm_100

	.elftype	@"ET_EXEC"


//--------------------- .note.nv.tkinfo           --------------------------
	.section	.note.nv.tkinfo,"",@"SHT_NOTE"
	.sectionflags	@"SHF_NOTE_NV_TKINFO"
	.tkinfo
        /*0018*/ 	.word	0x00000002
        /*0030*/ 	.string	""
        /*0030*/ 	.string	"ptxas"
        /*0030*/ 	.string	"Cuda compilation tools, release 13.0, V13.0.88"
        /*0030*/ 	.string	"Build cuda_13.0.r13.0/compiler.36424714_0"
        /*0030*/ 	.string	"-arch sm_100 -m 64 "



//--------------------- .note.nv.cuinfo           --------------------------
	.section	.note.nv.cuinfo,"",@"SHT_NOTE"
	.sectionflags	@"SHF_NOTE_NV_CUINFO"
        /*0018*/ 	.short	0x0002
        /*001a*/ 	.short	0x0064
        /*001c*/ 	.short	0x0082
	.zero		2


//--------------------- .nv.info                  --------------------------
	.section	.nv.info,"",@"SHT_CUDA_INFO"
	.align	4


	//----- nvinfo : EIATTR_REGCOUNT
	.align		4
        /*0000*/ 	.byte	0x04, 0x2f
        /*0002*/ 	.short	(.L_1 - .L_0)
	.align		4
.L_0:
        /*0004*/ 	.word	index@(_Z19stencilKernelSharedPfS_iS_i)
        /*0008*/ 	.word	0x00000020


	//----- nvinfo : EIATTR_FRAME_SIZE
	.align		4
.L_1:
        /*000c*/ 	.byte	0x04, 0x11
        /*000e*/ 	.short	(.L_3 - .L_2)
	.align		4
.L_2:
        /*0010*/ 	.word	index@(_Z19stencilKernelSharedPfS_iS_i)
        /*0014*/ 	.word	0x00000000


	//----- nvinfo : EIATTR_MIN_STACK_SIZE
	.align		4
.L_3:
        /*0018*/ 	.byte	0x04, 0x12
        /*001a*/ 	.short	(.L_5 - .L_4)
	.align		4
.L_4:
        /*001c*/ 	.word	index@(_Z19stencilKernelSharedPfS_iS_i)
        /*0020*/ 	.word	0x00000000
.L_5:


//--------------------- .nv.compat                --------------------------
	.section	.nv.compat,"",@"SHT_CUDA_COMPAT_INFO"
	.align	4
        /*0000*/ 	.byte	0x02, 0x09, 0x00, 0x00, 0x02, 0x02, 0x01, 0x00, 0x02, 0x05, 0x05, 0x00, 0x03, 0x07, 0x01, 0x01
        /*0010*/ 	.byte	0x02, 0x03, 0x00, 0x00, 0x02, 0x06, 0x01, 0x00, 0x04, 0x0b, 0x08, 0x00, 0x09, 0x00, 0x00, 0x00
        /*0020*/ 	.byte	0x00, 0x00, 0x00, 0x00


//--------------------- .nv.info._Z19stencilKernelSharedPfS_iS_i --------------------------
	.section	.nv.info._Z19stencilKernelSharedPfS_iS_i,"",@"SHT_CUDA_INFO"
	.sectionflags	@""
	.align	4


	//----- nvinfo : EIATTR_CUDA_API_VERSION
	.align		4
        /*0000*/ 	.byte	0x04, 0x37
        /*0002*/ 	.short	(.L_7 - .L_6)
.L_6:
        /*0004*/ 	.word	0x00000082


	//----- nvinfo : EIATTR_KPARAM_INFO
	.align		4
.L_7:
        /*0008*/ 	.byte	0x04, 0x17
        /*000a*/ 	.short	(.L_9 - .L_8)
.L_8:
        /*000c*/ 	.word	0x00000000
        /*0010*/ 	.short	0x0004
        /*0012*/ 	.short	0x0020
        /*0014*/ 	.byte	0x00, 0xf0, 0x11, 0x00


	//----- nvinfo : EIATTR_KPARAM_INFO
	.align		4
.L_9:
        /*0018*/ 	.byte	0x04, 0x17
        /*001a*/ 	.short	(.L_11 - .L_10)
.L_10:
        /*001c*/ 	.word	0x00000000
        /*0020*/ 	.short	0x0003
        /*0022*/ 	.short	0x0018
        /*0024*/ 	.byte	0x00, 0xf5, 0x21, 0x00


	//----- nvinfo : EIATTR_KPARAM_INFO
	.align		4
.L_11:
        /*0028*/ 	.byte	0x04, 0x17
        /*002a*/ 	.short	(.L_13 - .L_12)
.L_12:
        /*002c*/ 	.word	0x00000000
        /*0030*/ 	.short	0x0002
        /*0032*/ 	.short	0x0010
        /*0034*/ 	.byte	0x00, 0xf0, 0x11, 0x00


	//----- nvinfo : EIATTR_KPARAM_INFO
	.align		4
.L_13:
        /*0038*/ 	.byte	0x04, 0x17
        /*003a*/ 	.short	(.L_15 - .L_14)
.L_14:
        /*003c*/ 	.word	0x00000000
        /*0040*/ 	.short	0x0001
        /*0042*/ 	.short	0x0008
        /*0044*/ 	.byte	0x00, 0xf5, 0x21, 0x00


	//----- nvinfo : EIATTR_KPARAM_INFO
	.align		4
.L_15:
        /*0048*/ 	.byte	0x04, 0x17
        /*004a*/ 	.short	(.L_17 - .L_16)
.L_16:
        /*004c*/ 	.word	0x00000000
        /*0050*/ 	.short	0x0000
        /*0052*/ 	.short	0x0000
        /*0054*/ 	.byte	0x00, 0xf5, 0x21, 0x00


	//----- nvinfo : EIATTR_SPARSE_MMA_MASK
	.align		4
.L_17:
        /*0058*/ 	.byte	0x03, 0x50
        /*005a*/ 	.short	0x0000


	//----- nvinfo : EIATTR_MAXREG_COUNT
	.align		4
        /*005c*/ 	.byte	0x03, 0x1b
        /*005e*/ 	.short	0x00ff


	//----- nvinfo : EIATTR_NUM_BARRIERS
	.align		4
        /*0060*/ 	.byte	0x02, 0x4c
        /*0062*/ 	.byte	0x01
	.zero		1


	//----- nvinfo : EIATTR_MERCURY_ISA_VERSION
	.align		4
        /*0064*/ 	.byte	0x03, 0x5f
        /*0066*/ 	.short	0x0101


	//----- nvinfo : EIATTR_VRC_CTA_INIT_COUNT
	.align		4
        /*0068*/ 	.byte	0x02, 0x4a
	.zero		1
	.zero		1


	//----- nvinfo : EIATTR_EXIT_INSTR_OFFSETS
	.align		4
        /*006c*/ 	.byte	0x04, 0x1c
        /*006e*/ 	.short	(.L_19 - .L_18)


	//   ....[0]....
.L_18:
        /*0070*/ 	.word	0x00001500


	//----- nvinfo : EIATTR_CRS_STACK_SIZE
	.align		4
.L_19:
        /*0074*/ 	.byte	0x04, 0x1e
        /*0076*/ 	.short	(.L_21 - .L_20)
.L_20:
        /*0078*/ 	.word	0x00000000


	//----- nvinfo : EIATTR_CBANK_PARAM_SIZE
	.align		4
.L_21:
        /*007c*/ 	.byte	0x03, 0x19
        /*007e*/ 	.short	0x0024


	//----- nvinfo : EIATTR_PARAM_CBANK
	.align		4
        /*0080*/ 	.byte	0x04, 0x0a
        /*0082*/ 	.short	(.L_23 - .L_22)
	.align		4
.L_22:
        /*0084*/ 	.word	index@(.nv.constant0._Z19stencilKernelSharedPfS_iS_i)
        /*0088*/ 	.short	0x0380
        /*008a*/ 	.short	0x0024


	//----- nvinfo : EIATTR_SW_WAR
	.align		4
.L_23:
        /*008c*/ 	.byte	0x04, 0x36
        /*008e*/ 	.short	(.L_25 - .L_24)
.L_24:
        /*0090*/ 	.word	0x00000008
.L_25:


//--------------------- .nv.callgraph             --------------------------
	.section	.nv.callgraph,"",@"SHT_CUDA_CALLGRAPH"
	.align	4
	.sectionentsize	8
	.align		4
        /*0000*/ 	.word	0x00000000
	.align		4
        /*0004*/ 	.word	0xffffffff
	.align		4
        /*0008*/ 	.word	0x00000000
	.align		4
        /*000c*/ 	.word	0xfffffffe
	.align		4
        /*0010*/ 	.word	0x00000000
	.align		4
        /*0014*/ 	.word	0xfffffffd
	.align		4
        /*0018*/ 	.word	0x00000000
	.align		4
        /*001c*/ 	.word	0xfffffffc


//--------------------- .text._Z19stencilKernelSharedPfS_iS_i --------------------------
	.section	.text._Z19stencilKernelSharedPfS_iS_i,"ax",@progbits
	.align	128
        .global         _Z19stencilKernelSharedPfS_iS_i
        .type           _Z19stencilKernelSharedPfS_iS_i,@function
        .size           _Z19stencilKernelSharedPfS_iS_i,(.L_x_9 - _Z19stencilKernelSharedPfS_iS_i)
        .other          _Z19stencilKernelSharedPfS_iS_i,@"STO_CUDA_ENTRY STV_DEFAULT"
_Z19stencilKernelSharedPfS_iS_i:
.text._Z19stencilKernelSharedPfS_iS_i:
[----:B------:R-:W-:Y:S08]  /*0000*/  LDC R1, c[0x0][0x37c] ;  /* 0x0000df00ff017b82 */ /* 0x000ff00000000800 */
[----:B------:R-:W0:Y:S01]  /*0010*/  LDC R9, c[0x0][0x3a0] ;  /* 0x0000e800ff097b82 */ /* 0x000e220000000800 */
[----:B------:R-:W1:Y:S01]  /*0020*/  S2R R11, SR_TID.X ;  /* 0x00000000000b7919 */ /* 0x000e620000002100 */
[----:B------:R-:W2:Y:S01]  /*0030*/  LDCU UR6, c[0x0][0x360] ;  /* 0x00006c00ff0677ac */ /* 0x000ea20008000800 */
[----:B------:R-:W3:Y:S01]  /*0040*/  S2R R6, SR_CTAID.X ;  /* 0x0000000000067919 */ /* 0x000ee20000002500 */
[----:B------:R-:W4:Y:S04]  /*0050*/  LDCU.64 UR4, c[0x0][0x358] ;  /* 0x00006b00ff0477ac */ /* 0x000f280008000a00 */
[----:B------:R-:W5:Y:S01]  /*0060*/  LDC.64 R4, c[0x0][0x380] ;  /* 0x0000e000ff047b82 */ /* 0x000f620000000a00 */
[----:B0-----:R-:W-:-:S04]  /*0070*/  LEA.HI R8, R9, R9, RZ, 0x1 ;  /* 0x0000000909087211 */ /* 0x001fc800078f08ff */
[----:B------:R-:W-:-:S04]  /*0080*/  SHF.R.S32.HI R0, RZ, 0x1, R8 ;  /* 0x00000001ff007819 */ /* 0x000fc80000011408 */
[C---:B--2---:R-:W-:Y:S01]  /*0090*/  IADD3 R2, PT, PT, -R0.reuse, UR6, RZ ;  /* 0x0000000600027c10 */ /* 0x044fe2000fffe1ff */
[----:B-----5:R-:W-:Y:S01]  /*00a0*/  IMAD.WIDE R4, R0, 0x4, R4 ;  /* 0x0000000400047825 */ /* 0x020fe200078e0204 */
[C---:B-1----:R-:W-:Y:S02]  /*00b0*/  ISETP.GE.U32.AND P0, PT, R11.reuse, R0, PT ;  /* 0x000000000b00720c */ /* 0x042fe40003f06070 */
[----:B------:R-:W-:Y:S01]  /*00c0*/  ISETP.GE.U32.AND P1, PT, R11, R2, PT ;  /* 0x000000020b00720c */ /* 0x000fe20003f26070 */
[----:B---3--:R-:W-:Y:S01]  /*00d0*/  IMAD R3, R6, UR6, R11 ;  /* 0x0000000606037c24 */ /* 0x008fe2000f8e020b */
[----:B------:R-:W-:-:S03]  /*00e0*/  SHF.R.S32.HI R2, RZ, 0x1f, R0 ;  /* 0x0000001fff027819 */ /* 0x000fc60000011400 */
[----:B------:R-:W-:-:S06]  /*00f0*/  IMAD.WIDE R6, R3, 0x4, R4 ;  /* 0x0000000403067825 */ /* 0x000fcc00078e0204 */
[----:B------:R-:W-:Y:S02]  /*0100*/  @!P0 IMAD.IADD R13, R3, 0x1, -R0 ;  /* 0x00000001030d8824 */ /* 0x000fe400078e0a00 */
[C---:B------:R-:W-:Y:S02]  /*0110*/  @P1 LEA R14, P2, R0.reuse, R6, 0x2 ;  /* 0x00000006000e1211 */ /* 0x040fe400078410ff */
[----:B------:R-:W-:Y:S01]  /*0120*/  @!P0 IMAD.WIDE R12, R13, 0x4, R4 ;  /* 0x000000040d0c8825 */ /* 0x000fe200078e0204 */
[----:B----4-:R0:W2:Y:S01]  /*0130*/  LDG.E R6, desc[UR4][R6.64] ;  /* 0x0000000406067981 */ /* 0x0100a2000c1e1900 */
[----:B------:R-:W-:-:S03]  /*0140*/  @P1 LEA.HI.X R15, R0, R7, R2, 0x2, P2 ;  /* 0x00000007000f1211 */ /* 0x000fc600010f1402 */
[----:B------:R-:W3:Y:S04]  /*0150*/  @!P0 LDG.E R10, desc[UR4][R12.64] ;  /* 0x000000040c0a8981 */ /* 0x000ee8000c1e1900 */
[----:B------:R1:W4:Y:S01]  /*0160*/  @P1 LDG.E R14, desc[UR4][R14.64] ;  /* 0x000000040e0e1981 */ /* 0x000322000c1e1900 */
[----:B------:R-:W5:Y:S01]  /*0170*/  S2R R17, SR_CgaCtaId ;  /* 0x0000000000117919 */ /* 0x000f620000008800 */
[----:B------:R-:W-:Y:S01]  /*0180*/  MOV R4, 0x400 ;  /* 0x0000040000047802 */ /* 0x000fe20000000f00 */
[----:B------:R-:W-:-:S04]  /*0190*/  IMAD.IADD R5, R0, 0x1, R11 ;  /* 0x0000000100057824 */ /* 0x000fc800078e020b */
[----:B------:R-:W-:Y:S01]  /*01a0*/  IMAD.SHL.U32 R5, R5, 0x4, RZ ;  /* 0x0000000405057824 */ /* 0x000fe200078e00ff */
[----:B------:R-:W-:Y:S01]  /*01b0*/  LOP3.LUT R8, R8, 0xfffffffe, RZ, 0xc0, !PT ;  /* 0xfffffffe08087812 */ /* 0x000fe200078ec0ff */
[----:B------:R-:W1:Y:S03]  /*01c0*/  LDCU.64 UR8, c[0x0][0x398] ;  /* 0x00007300ff0877ac */ /* 0x000e660008000a00 */
[----:B------:R-:W-:Y:S02]  /*01d0*/  IADD3 R16, PT, PT, -R8, UR6, RZ ;  /* 0x0000000608107c10 */ /* 0x000fe4000fffe1ff */
[----:B-----5:R-:W-:-:S05]  /*01e0*/  LEA R4, R17, R4, 0x18 ;  /* 0x0000000411047211 */ /* 0x020fca00078ec0ff */
[----:B0-----:R-:W-:Y:S02]  /*01f0*/  IMAD.IADD R7, R4, 0x1, R5 ;  /* 0x0000000104077824 */ /* 0x001fe400078e0205 */
[----:B-1----:R-:W-:Y:S02]  /*0200*/  @!P0 IMAD R15, R11, 0x4, R4 ;  /* 0x000000040b0f8824 */ /* 0x002fe400078e0204 */
[----:B------:R-:W-:Y:S01]  /*0210*/  @P1 IMAD R19, R0, 0x4, R7 ;  /* 0x0000000400131824 */ /* 0x000fe200078e0207 */
[----:B------:R-:W-:Y:S01]  /*0220*/  ISETP.GE.U32.AND P2, PT, R16, R9, PT ;  /* 0x000000091000720c */ /* 0x000fe20003f46070 */
[----:B------:R-:W-:Y:S02]  /*0230*/  IMAD.U32 R12, RZ, RZ, UR8 ;  /* 0x00000008ff0c7e24 */ /* 0x000fe4000f8e00ff */
[----:B------:R-:W-:Y:S02]  /*0240*/  IMAD.U32 R13, RZ, RZ, UR9 ;  /* 0x00000009ff0d7e24 */ /* 0x000fe4000f8e00ff */
[----:B------:R-:W-:Y:S01]  /*0250*/  VIADD R17, R8, UR6 ;  /* 0x0000000608117c36 */ /* 0x000fe20008000000 */
[----:B--2---:R0:W-:Y:S04]  /*0260*/  STS [R7], R6 ;  /* 0x0000000607007388 */ /* 0x0041e80000000800 */
[----:B---3--:R0:W-:Y:S04]  /*0270*/  @!P0 STS [R15], R10 ;  /* 0x0000000a0f008388 */ /* 0x0081e80000000800 */
[----:B----4-:R0:W-:Y:S01]  /*0280*/  @P1 STS [R19], R14 ;  /* 0x0000000e13001388 */ /* 0x0101e20000000800 */
[----:B------:R-:W-:Y:S05]  /*0290*/  @!P2 BRA `(.L_x_0) ;  /* 0x000000000044a947 */ /* 0x000fea0003800000 */
[----:B0-----:R-:W0:Y:S01]  /*02a0*/  S2R R15, SR_SWINHI ;  /* 0x00000000000f7919 */ /* 0x001e220000002f00 */
[----:B------:R-:W-:Y:S01]  /*02b0*/  IMAD.IADD R6, R0, 0x1, R9 ;  /* 0x0000000100067824 */ /* 0x000fe200078e0209 */
[----:B------:R-:W-:Y:S04]  /*02c0*/  BSSY.RECONVERGENT B0, `(.L_x_0) ;  /* 0x000000e000007945 */ /* 0x000fe80003800200 */
[----:B------:R-:W-:-:S04]  /*02d0*/  ISETP.GE.U32.AND P0, PT, R11, R6, PT ;  /* 0x000000060b00720c */ /* 0x000fc80003f06070 */
[----:B------:R-:W-:Y:S02]  /*02e0*/  ISETP.LT.U32.OR P0, PT, R11, R0, P0 ;  /* 0x000000000b00720c */ /* 0x000fe40000701470 */
[----:B------:R-:W-:Y:S02]  /*02f0*/  MOV R12, R4 ;  /* 0x00000004000c7202 */ /* 0x000fe40000000f00 */
[----:B0-----:R-:W-:-:S03]  /*0300*/  MOV R13, R15 ;  /* 0x0000000f000d7202 */ /* 0x001fc60000000f00 */
[----:B------:R-:W-:-:S06]  /*0310*/  IMAD.WIDE.U32 R12, R17, 0x4, R12 ;  /* 0x00000004110c7825 */ /* 0x000fcc00078e000c */
[----:B------:R-:W-:Y:S05]  /*0320*/  @P0 BRA `(.L_x_1) ;  /* 0x00000000001c0947 */ /* 0x000fea0003800000 */
[----:B------:R-:W0:Y:S01]  /*0330*/  LDC.64 R14, c[0x0][0x398] ;  /* 0x0000e600ff0e7b82 */ /* 0x000e220000000a00 */
[----:B------:R-:W-:-:S04]  /*0340*/  IMAD.IADD R6, R11, 0x1, -R0 ;  /* 0x000000010b067824 */ /* 0x000fc800078e0a00 */
[----:B0-----:R-:W-:-:S06]  /*0350*/  IMAD.WIDE.U32 R10, R6, 0x4, R14 ;  /* 0x00000004060a7825 */ /* 0x001fcc00078e000e */
[----:B------:R-:W2:Y:S01]  /*0360*/  LDG.E R10, desc[UR4][R10.64] ;  /* 0x000000040a0a7981 */ /* 0x000ea2000c1e1900 */
[----:B------:R-:W-:-:S04]  /*0370*/  IMAD.IADD R17, R17, 0x1, R6 ;  /* 0x0000000111117824 */ /* 0x000fc800078e0206 */
[----:B------:R-:W-:-:S05]  /*0380*/  IMAD R17, R17, 0x4, R4 ;  /* 0x0000000411117824 */ /* 0x000fca00078e0204 */
[----:B--2---:R0:W-:Y:S02]  /*0390*/  STS [R17], R10 ;  /* 0x0000000a11007388 */ /* 0x0041e40000000800 */
.L_x_1:
[----:B------:R-:W-:Y:S05]  /*03a0*/  BSYNC.RECONVERGENT B0 ;  /* 0x0000000000007941 */ /* 0x000fea0003800200 */
.L_x_0:
[----:B------:R-:W-:Y:S01]  /*03b0*/  BAR.SYNC.DEFER_BLOCKING 0x0 ;  /* 0x0000000000007b1d */ /* 0x000fe20000010000 */
[----:B------:R-:W-:Y:S01]  /*03c0*/  ISETP.GE.AND P0, PT, R9, -0x1, PT ;  /* 0xffffffff0900780c */ /* 0x000fe20003f06270 */
[----:B------:R-:W-:-:S12]  /*03d0*/  IMAD.MOV.U32 R23, RZ, RZ, RZ ;  /* 0x000000ffff177224 */ /* 0x000fd800078e00ff */
[----:B------:R-:W-:Y:S05]  /*03e0*/  @!P0 BRA `(.L_x_2) ;  /* 0x00000010002c8947 */ /* 0x000fea0003800000 */
[----:B------:R-:W-:Y:S01]  /*03f0*/  IABS R9, R0 ;  /* 0x0000000000097213 */ /* 0x000fe20000000000 */
[----:B------:R-:W-:Y:S02]  /*0400*/  IMAD.MOV R11, RZ, RZ, -R0 ;  /* 0x000000ffff0b7224 */ /* 0x000fe400078e0a00 */
[----:B------:R-:W-:Y:S02]  /*0410*/  IMAD.MOV.U32 R23, RZ, RZ, RZ ;  /* 0x000000ffff177224 */ /* 0x000fe400078e00ff */
[----:B0-----:R-:W-:-:S04]  /*0420*/  IMAD.IADD R6, R0, 0x1, R9 ;  /* 0x0000000100067824 */ /* 0x001fc800078e0209 */
[C---:B------:R-:W-:Y:S01]  /*0430*/  VIADD R8, R6.reuse, 0x1 ;  /* 0x0000000106087836 */ /* 0x040fe20000000000 */
[----:B------:R-:W-:-:S04]  /*0440*/  ISETP.GE.U32.AND P1, PT, R6, 0xf, PT ;  /* 0x0000000f0600780c */ /* 0x000fc80003f26070 */
[----:B------:R-:W-:-:S04]  /*0450*/  LOP3.LUT R9, R8, 0xf, RZ, 0xc0, !PT ;  /* 0x0000000f08097812 */ /* 0x000fc800078ec0ff */
[----:B------:R-:W-:-:S05]  /*0460*/  ISETP.NE.AND P0, PT, R9, RZ, PT ;  /* 0x000000ff0900720c */ /* 0x000fca0003f05270 */
[----:B------:R-:W-:Y:S08]  /*0470*/  @!P1 BRA `(.L_x_3) ;  /* 0x0000000800189947 */ /* 0x000ff00003800000 */
[----:B------:R-:W-:Y:S01]  /*0480*/  LOP3.LUT R6, R8, 0xfffffff0, RZ, 0xc0, !PT ;  /* 0xfffffff008067812 */ /* 0x000fe200078ec0ff */
[----:B------:R-:W-:-:S07]  /*0490*/  IMAD.MOV.U32 R23, RZ, RZ, RZ ;  /* 0x000000ffff177224 */ /* 0x000fce00078e00ff */
.L_x_4:
[----:B------:R-:W-:-:S04]  /*04a0*/  IADD3 R15, P1, PT, R0, R11, RZ ;  /* 0x0000000b000f7210 */ /* 0x000fc80007f3e0ff */
[----:B------:R-:W-:Y:S02]  /*04b0*/  LEA.HI.X.SX32 R10, R11, R2, 0x1, P1 ;  /* 0x000000020b0a7211 */ /* 0x000fe400008f0eff */
[----:B------:R-:W-:-:S04]  /*04c0*/  LEA R28, P1, R15, R12, 0x2 ;  /* 0x0000000c0f1c7211 */ /* 0x000fc800078210ff */
[----:B------:R-:W-:Y:S01]  /*04d0*/  LEA.HI.X R29, R15, R13, R10, 0x2, P1 ;  /* 0x0000000d0f1d7211 */ /* 0x000fe200008f140a */
[----:B------:R-:W-:-:S04]  /*04e0*/  VIADD R15, R11, 0x1 ;  /* 0x000000010b0f7836 */ /* 0x000fc80000000000 */
[----:B------:R0:W2:Y:S01]  /*04f0*/  LD.E R28, desc[UR4][R28.64] ;  /* 0x000000041c1c7980 */ /* 0x0000a2000c101900 */
[----:B------:R-:W-:-:S04]  /*0500*/  IADD3 R17, P1, PT, R0, R15, RZ ;  /* 0x0000000f00117210 */ /* 0x000fc80007f3e0ff */
[----:B------:R-:W-:Y:S02]  /*0510*/  LEA.HI.X.SX32 R15, R15, R2, 0x1, P1 ;  /* 0x000000020f0f7211 */ /* 0x000fe400008f0eff */
[----:B------:R-:W-:-:S04]  /*0520*/  LEA R26, P1, R17, R12, 0x2 ;  /* 0x0000000c111a7211 */ /* 0x000fc800078210ff */
[----:B------:R-:W-:Y:S01]  /*0530*/  LEA.HI.X R27, R17, R13, R15, 0x2, P1 ;  /* 0x0000000d111b7211 */ /* 0x000fe200008f140f */
[----:B------:R-:W-:-:S04]  /*0540*/  VIADD R15, R11, 0x2 ;  /* 0x000000020b0f7836 */ /* 0x000fc80000000000 */
[----:B------:R-:W3:Y:S01]  /*0550*/  LD.E R26, desc[UR4][R26.64] ;  /* 0x000000041a1a7980 */ /* 0x000ee2000c101900 */
[----:B------:R-:W-:-:S04]  /*0560*/  IADD3 R17, P1, PT, R0, R15, RZ ;  /* 0x0000000f00117210 */ /* 0x000fc80007f3e0ff */
[----:B------:R-:W-:Y:S02]  /*0570*/  LEA.HI.X.SX32 R15, R15, R2, 0x1, P1 ;  /* 0x000000020f0f7211 */ /* 0x000fe400008f0eff */
[----:B------:R-:W-:-:S04]  /*0580*/  LEA R14, P1, R17, R12, 0x2 ;  /* 0x0000000c110e7211 */ /* 0x000fc800078210ff */
[----:B------:R-:W-:Y:S01]  /*0590*/  LEA.HI.X R15, R17, R13, R15, 0x2, P1 ;  /* 0x0000000d110f7211 */ /* 0x000fe200008f140f */
[C---:B------:R-:W-:Y:S02]  /*05a0*/  VIADD R17, R11.reuse, 0x3 ;  /* 0x000000030b117836 */ /* 0x040fe40000000000 */
[----:B------:R-:W-:Y:S02]  /*05b0*/  VIADD R19, R11, 0x4 ;  /* 0x000000040b137836 */ /* 0x000fe40000000000 */
[----:B------:R1:W4:Y:S01]  /*05c0*/  LD.E R10, desc[UR4][R14.64] ;  /* 0x000000040e0a7980 */ /* 0x000322000c101900 */
[----:B------:R-:W-:-:S04]  /*05d0*/  IADD3 R21, P1, PT, R0, R17, RZ ;  /* 0x0000001100157210 */ /* 0x000fc80007f3e0ff */
[----:B------:R-:W-:Y:S02]  /*05e0*/  LEA.HI.X.SX32 R16, R17, R2, 0x1, P1 ;  /* 0x0000000211107211 */ /* 0x000fe400008f0eff */
[C---:B------:R-:W-:Y:S02]  /*05f0*/  LEA R20, P1, R21.reuse, R12, 0x2 ;  /* 0x0000000c15147211 */ /* 0x040fe400078210ff */
[----:B------:R-:W-:Y:S02]  /*0600*/  IADD3 R17, P2, PT, R0, R19, RZ ;  /* 0x0000001300117210 */ /* 0x000fe40007f5e0ff */
[-C--:B------:R-:W-:Y:S02]  /*0610*/  LEA.HI.X R21, R21, R13.reuse, R16, 0x2, P1 ;  /* 0x0000000d15157211 */ /* 0x080fe400008f1410 */
[----:B------:R-:W-:Y:S02]  /*0620*/  LEA.HI.X.SX32 R19, R19, R2, 0x1, P2 ;  /* 0x0000000213137211 */ /* 0x000fe400010f0eff */
[C---:B------:R-:W-:Y:S01]  /*0630*/  LEA R16, P1, R17.reuse, R12, 0x2 ;  /* 0x0000000c11107211 */ /* 0x040fe200078210ff */
[----:B------:R-:W5:Y:S03]  /*0640*/  LD.E R18, desc[UR4][R20.64] ;  /* 0x0000000414127980 */ /* 0x000f66000c101900 */
[----:B------:R-:W-:Y:S01]  /*0650*/  LEA.HI.X R17, R17, R13, R19, 0x2, P1 ;  /* 0x0000000d11117211 */ /* 0x000fe200008f1413 */
[----:B------:R-:W-:-:S04]  /*0660*/  VIADD R25, R11, 0x5 ;  /* 0x000000050b197836 */ /* 0x000fc80000000000 */
[----:B------:R-:W5:Y:S01]  /*0670*/  LD.E R19, desc[UR4][R16.64] ;  /* 0x0000000410137980 */ /* 0x000f62000c101900 */
[----:B0-----:R-:W-:Y:S01]  /*0680*/  IADD3 R29, P1, PT, R0, R25, RZ ;  /* 0x00000019001d7210 */ /* 0x001fe20007f3e0ff */
[----:B-1----:R-:W-:-:S03]  /*0690*/  VIADD R15, R11, 0x6 ;  /* 0x000000060b0f7836 */ /* 0x002fc60000000000 */
[----:B------:R-:W-:Y:S02]  /*06a0*/  LEA.HI.X.SX32 R25, R25, R2, 0x1, P1 ;  /* 0x0000000219197211 */ /* 0x000fe400008f0eff */
[C---:B------:R-:W-:Y:S02]  /*06b0*/  LEA R24, P1, R29.reuse, R12, 0x2 ;  /* 0x0000000c1d187211 */ /* 0x040fe400078210ff */
[----:B------:R-:W-:Y:S02]  /*06c0*/  IADD3 R27, P2, PT, R0, R15, RZ ;  /* 0x0000000f001b7210 */ /* 0x000fe40007f5e0ff */
[-C--:B------:R-:W-:Y:S02]  /*06d0*/  LEA.HI.X R25, R29, R13.reuse, R25, 0x2, P1 ;  /* 0x0000000d1d197211 */ /* 0x080fe400008f1419 */
[----:B------:R-:W-:Y:S02]  /*06e0*/  LEA.HI.X.SX32 R15, R15, R2, 0x1, P2 ;  /* 0x000000020f0f7211 */ /* 0x000fe400010f0eff */
[C---:B------:R-:W-:Y:S01]  /*06f0*/  LEA R14, P1, R27.reuse, R12, 0x2 ;  /* 0x0000000c1b0e7211 */ /* 0x040fe200078210ff */
[----:B------:R0:W5:Y:S03]  /*0700*/  LD.E R20, desc[UR4][R24.64] ;  /* 0x0000000418147980 */ /* 0x000166000c101900 */
[----:B------:R-:W-:-:S05]  /*0710*/  LEA.HI.X R15, R27, R13, R15, 0x2, P1 ;  /* 0x0000000d1b0f7211 */ /* 0x000fca00008f140f */
[----:B------:R1:W5:Y:S01]  /*0720*/  LD.E R21, desc[UR4][R14.64] ;  /* 0x000000040e157980 */ /* 0x000362000c101900 */
[----:B------:R-:W-:-:S05]  /*0730*/  IMAD R22, R11, 0x4, R7 ;  /* 0x000000040b167824 */ /* 0x000fca00078e0207 */
[----:B------:R-:W2:Y:S04]  /*0740*/  LDS R27, [R22] ;  /* 0x00000000161b7984 */ /* 0x000ea80000000800 */
[----:B------:R-:W3:Y:S04]  /*0750*/  LDS R29, [R22+0x4] ;  /* 0x00000400161d7984 */ /* 0x000ee80000000800 */
[----:B0-----:R-:W4:Y:S01]  /*0760*/  LDS R25, [R22+0x8] ;  /* 0x0000080016197984 */ /* 0x001f220000000800 */
[----:B------:R-:W-:-:S03]  /*0770*/  VIADD R17, R11, 0x7 ;  /* 0x000000070b117836 */ /* 0x000fc60000000000 */
[----:B------:R-:W-:Y:S02]  /*0780*/  LDS R24, [R22+0x10] ;  /* 0x0000100016187984 */ /* 0x000fe40000000800 */
[----:B-1----:R-:W-:-:S04]  /*0790*/  IADD3 R15, P1, PT, R0, R17, RZ ;  /* 0x00000011000f7210 */ /* 0x002fc80007f3e0ff */
[----:B------:R-:W-:Y:S02]  /*07a0*/  LEA.HI.X.SX32 R17, R17, R2, 0x1, P1 ;  /* 0x0000000211117211 */ /* 0x000fe400008f0eff */
[----:B------:R-:W-:-:S04]  /*07b0*/  LEA R16, P1, R15, R12, 0x2 ;  /* 0x0000000c0f107211 */ /* 0x000fc800078210ff */
[----:B------:R-:W-:Y:S01]  /*07c0*/  LEA.HI.X R17, R15, R13, R17, 0x2, P1 ;  /* 0x0000000d0f117211 */ /* 0x000fe200008f1411 */
[----:B------:R-:W-:Y:S02]  /*07d0*/  VIADD R15, R11, 0x8 ;  /* 0x000000080b0f7836 */ /* 0x000fe40000000000 */
[----:B--2---:R-:W-:Y:S02]  /*07e0*/  FFMA R28, R28, R27, R23 ;  /* 0x0000001b1c1c7223 */ /* 0x004fe40000000017 */
[----:B------:R-:W5:Y:S04]  /*07f0*/  LDS R27, [R22+0xc] ;  /* 0x00000c00161b7984 */ /* 0x000f680000000800 */
[----:B------:R0:W2:Y:S01]  /*0800*/  LD.E R23, desc[UR4][R16.64] ;  /* 0x0000000410177980 */ /* 0x0000a2000c101900 */
[----:B---3--:R-:W-:Y:S01]  /*0810*/  FFMA R29, R26, R29, R28 ;  /* 0x0000001d1a1d7223 */ /* 0x008fe2000000001c */
[----:B------:R-:W-:-:S04]  /*0820*/  IADD3 R26, P1, PT, R0, R15, RZ ;  /* 0x0000000f001a7210 */ /* 0x000fc80007f3e0ff */
[----:B------:R-:W-:Y:S02]  /*0830*/  LEA.HI.X.SX32 R15, R15, R2, 0x1, P1 ;  /* 0x000000020f0f7211 */ /* 0x000fe400008f0eff */
[----:B------:R-:W-:-:S04]  /*0840*/  LEA R14, P1, R26, R12, 0x2 ;  /* 0x0000000c1a0e7211 */ /* 0x000fc800078210ff */
[----:B------:R-:W-:Y:S02]  /*0850*/  LEA.HI.X R15, R26, R13, R15, 0x2, P1 ;  /* 0x0000000d1a0f7211 */ /* 0x000fe400008f140f */
[----:B------:R-:W-:Y:S01]  /*0860*/  LDS R26, [R22+0x18] ;  /* 0x00001800161a7984 */ /* 0x000fe20000000800 */
[----:B----4-:R-:W-:-:S03]  /*0870*/  FFMA R29, R10, R25, R29 ;  /* 0x000000190a1d7223 */ /* 0x010fc6000000001d */
[----:B------:R-:W1:Y:S04]  /*0880*/  LDS R25, [R22+0x14] ;  /* 0x0000140016197984 */ /* 0x000e680000000800 */
[----:B------:R3:W4:Y:S01]  /*0890*/  LD.E R10, desc[UR4][R14.64] ;  /* 0x000000040e0a7980 */ /* 0x000722000c101900 */
[----:B-----5:R-:W-:Y:S01]  /*08a0*/  FFMA R18, R18, R27, R29 ;  /* 0x0000001b12127223 */ /* 0x020fe2000000001d */
[----:B------:R-:W-:-:S05]  /*08b0*/  VIADD R29, R11, 0x9 ;  /* 0x000000090b1d7836 */ /* 0x000fca0000000000 */
[----:B0-----:R-:W-:Y:S01]  /*08c0*/  IADD3 R17, P1, PT, R0, R29, RZ ;  /* 0x0000001d00117210 */ /* 0x001fe20007f3e0ff */
[----:B------:R-:W-:-:S03]  /*08d0*/  FFMA R27, R19, R24, R18 ;  /* 0x00000018131b7223 */ /* 0x000fc60000000012 */
[----:B------:R-:W-:Y:S02]  /*08e0*/  LEA.HI.X.SX32 R18, R29, R2, 0x1, P1 ;  /* 0x000000021d127211 */ /* 0x000fe400008f0eff */
[----:B------:R-:W-:Y:S01]  /*08f0*/  LEA R16, P1, R17, R12, 0x2 ;  /* 0x0000000c11107211 */ /* 0x000fe200078210ff */
[----:B------:R-:W-:-:S03]  /*0900*/  VIADD R19, R11, 0xa ;  /* 0x0000000a0b137836 */ /* 0x000fc60000000000 */
[----:B------:R-:W-:Y:S02]  /*0910*/  LEA.HI.X R17, R17, R13, R18, 0x2, P1 ;  /* 0x0000000d11117211 */ /* 0x000fe400008f1412 */
[----:B------:R-:W-:-:S03]  /*0920*/  IADD3 R29, P2, PT, R0, R19, RZ ;  /* 0x00000013001d7210 */ /* 0x000fc60007f5e0ff */
[----:B------:R0:W5:Y:S01]  /*0930*/  LD.E R24, desc[UR4][R16.64] ;  /* 0x0000000410187980 */ /* 0x000162000c101900 */
[----:B------:R-:W-:Y:S02]  /*0940*/  LEA.HI.X.SX32 R19, R19, R2, 0x1, P2 ;  /* 0x0000000213137211 */ /* 0x000fe400010f0eff */
[----:B------:R-:W-:-:S04]  /*0950*/  LEA R18, P1, R29, R12, 0x2 ;  /* 0x0000000c1d127211 */ /* 0x000fc800078210ff */
[----:B------:R-:W-:Y:S01]  /*0960*/  LEA.HI.X R19, R29, R13, R19, 0x2, P1 ;  /* 0x0000000d1d137211 */ /* 0x000fe200008f1413 */
[----:B-1----:R-:W-:Y:S01]  /*0970*/  FFMA R20, R20, R25, R27 ;  /* 0x0000001914147223 */ /* 0x002fe2000000001b */
[----:B---3--:R-:W-:-:S03]  /*0980*/  VIADD R15, R11, 0xb ;  /* 0x0000000b0b0f7836 */ /* 0x008fc60000000000 */
[----:B------:R1:W3:Y:S01]  /*0990*/  LD.E R25, desc[UR4][R18.64] ;  /* 0x0000000412197980 */ /* 0x0002e2000c101900 */
[----:B------:R-:W-:Y:S01]  /*09a0*/  FFMA R26, R21, R26, R20 ;  /* 0x0000001a151a7223 */ /* 0x000fe20000000014 */
[C---:B------:R-:W-:Y:S01]  /*09b0*/  IADD3 R29, P1, PT, R0.reuse, R15, RZ ;  /* 0x0000000f001d7210 */ /* 0x040fe20007f3e0ff */
[C---:B------:R-:W-:Y:S02]  /*09c0*/  VIADD R20, R11.reuse, 0xc ;  /* 0x0000000c0b147836 */ /* 0x040fe40000000000 */
[----:B------:R-:W-:Y:S01]  /*09d0*/  VIADD R28, R11, 0xd ;  /* 0x0000000d0b1c7836 */ /* 0x000fe20000000000 */
[----:B------:R-:W-:Y:S02]  /*09e0*/  LEA.HI.X.SX32 R15, R15, R2, 0x1, P1 ;  /* 0x000000020f0f7211 */ /* 0x000fe400008f0eff */
[----:B------:R-:W-:Y:S02]  /*09f0*/  LEA R14, P1, R29, R12, 0x2 ;  /* 0x0000000c1d0e7211 */ /* 0x000fe400078210ff */
[----:B------:R-:W-:-:S02]  /*0a00*/  IADD3 R21, P2, PT, R0, R20, RZ ;  /* 0x0000001400157210 */ /* 0x000fc40007f5e0ff */
[----:B------:R-:W-:Y:S02]  /*0a10*/  IADD3 R27, P3, PT, R0, R28, RZ ;  /* 0x0000001c001b7210 */ /* 0x000fe40007f7e0ff */
[----:B------:R-:W-:Y:S01]  /*0a20*/  LEA.HI.X R15, R29, R13, R15, 0x2, P1 ;  /* 0x0000000d1d0f7211 */ /* 0x000fe200008f140f */
[----:B------:R-:W-:Y:S01]  /*0a30*/  VIADD R29, R11, 0xe ;  /* 0x0000000e0b1d7836 */ /* 0x000fe20000000000 */
[----:B------:R-:W-:Y:S02]  /*0a40*/  LEA.HI.X.SX32 R20, R20, R2, 0x1, P2 ;  /* 0x0000000214147211 */ /* 0x000fe400010f0eff */
[----:B0-----:R-:W-:Y:S02]  /*0a50*/  LEA R16, P1, R21, R12, 0x2 ;  /* 0x0000000c15107211 */ /* 0x001fe400078210ff */
[----:B------:R-:W-:Y:S02]  /*0a60*/  LEA.HI.X.SX32 R28, R28, R2, 0x1, P3 ;  /* 0x000000021c1c7211 */ /* 0x000fe400018f0eff */
[----:B-1----:R-:W-:-:S02]  /*0a70*/  LEA R18, P2, R27, R12, 0x2 ;  /* 0x0000000c1b127211 */ /* 0x002fc400078410ff */
[-C--:B------:R-:W-:Y:S02]  /*0a80*/  LEA.HI.X R17, R21, R13.reuse, R20, 0x2, P1 ;  /* 0x0000000d15117211 */ /* 0x080fe400008f1414 */
[----:B------:R-:W-:Y:S01]  /*0a90*/  LEA.HI.X R19, R27, R13, R28, 0x2, P2 ;  /* 0x0000000d1b137211 */ /* 0x000fe200010f141c */
[----:B------:R-:W-:Y:S01]  /*0aa0*/  VIADD R28, R11, 0xf ;  /* 0x0000000f0b1c7836 */ /* 0x000fe20000000000 */
[----:B------:R-:W-:Y:S01]  /*0ab0*/  IADD3 R21, P1, PT, R0, R29, RZ ;  /* 0x0000001d00157210 */ /* 0x000fe20007f3e0ff */
[----:B------:R0:W3:Y:S04]  /*0ac0*/  LD.E R27, desc[UR4][R14.64] ;  /* 0x000000040e1b7980 */ /* 0x0000e8000c101900 */
[----:B------:R1:W3:Y:S04]  /*0ad0*/  LD.E R16, desc[UR4][R16.64] ;  /* 0x0000000410107980 */ /* 0x0002e8000c101900 */
[----:B------:R1:W3:Y:S01]  /*0ae0*/  LD.E R18, desc[UR4][R18.64] ;  /* 0x0000000412127980 */ /* 0x0002e2000c101900 */
[----:B0-----:R-:W-:-:S02]  /*0af0*/  LEA.HI.X.SX32 R14, R29, R2, 0x1, P1 ;  /* 0x000000021d0e7211 */ /* 0x001fc400008f0eff */
[C---:B------:R-:W-:Y:S02]  /*0b00*/  LEA R20, P1, R21.reuse, R12, 0x2 ;  /* 0x0000000c15147211 */ /* 0x040fe400078210ff */
[----:B------:R-:W-:Y:S01]  /*0b10*/  IADD3 R29, P2, PT, R0, R28, RZ ;  /* 0x0000001c001d7210 */ /* 0x000fe20007f5e0ff */
[----:B-1----:R-:W2:Y:S01]  /*0b20*/  LDS R17, [R22+0x1c] ;  /* 0x00001c0016117984 */ /* 0x002ea20000000800 */
[----:B------:R-:W-:Y:S02]  /*0b30*/  LEA.HI.X R21, R21, R13, R14, 0x2, P1 ;  /* 0x0000000d15157211 */ /* 0x000fe400008f140e */
[----:B------:R-:W-:Y:S01]  /*0b40*/  LEA.HI.X.SX32 R28, R28, R2, 0x1, P2 ;  /* 0x000000021c1c7211 */ /* 0x000fe200010f0eff */
[----:B------:R-:W4:Y:S01]  /*0b50*/  LDS R19, [R22+0x20] ;  /* 0x0000200016137984 */ /* 0x000f220000000800 */
[----:B------:R-:W-:-:S03]  /*0b60*/  LEA R14, P1, R29, R12, 0x2 ;  /* 0x0000000c1d0e7211 */ /* 0x000fc600078210ff */
[----:B------:R-:W3:Y:S01]  /*0b70*/  LD.E R20, desc[UR4][R20.64] ;  /* 0x0000000414147980 */ /* 0x000ee2000c101900 */
[----:B------:R-:W-:-:S05]  /*0b80*/  LEA.HI.X R15, R29, R13, R28, 0x2, P1 ;  /* 0x0000000d1d0f7211 */ /* 0x000fca00008f141c */
[----:B------:R0:W3:Y:S04]  /*0b90*/  LD.E R14, desc[UR4][R14.64] ;  /* 0x000000040e0e7980 */ /* 0x0000e8000c101900 */
[----:B0-----:R-:W-:Y:S01]  /*0ba0*/  LDS R15, [R22+0x38] ;  /* 0x00003800160f7984 */ /* 0x001fe20000000800 */
[----:B------:R-:W-:-:S04]  /*0bb0*/  VIADD R11, R11, 0x10 ;  /* 0x000000100b0b7836 */ /* 0x000fc80000000000 */
[----:B------:R-:W-:-:S05]  /*0bc0*/  IMAD.IADD R21, R0, 0x1, R11 ;  /* 0x0000000100157824 */ /* 0x000fca00078e020b */
[----:B------:R-:W-:Y:S01]  /*0bd0*/  ISETP.NE.AND P1, PT, R21, R6, PT ;  /* 0x000000061500720c */ /* 0x000fe20003f25270 */
[----:B--2---:R-:W-:Y:S02]  /*0be0*/  FFMA R17, R23, R17, R26 ;  /* 0x0000001117117223 */ /* 0x004fe4000000001a */
[----:B------:R-:W5:Y:S02]  /*0bf0*/  LDS R23, [R22+0x24] ;  /* 0x0000240016177984 */ /* 0x000f640000000800 */
[----:B----4-:R-:W-:Y:S02]  /*0c00*/  FFMA R17, R10, R19, R17 ;  /* 0x000000130a117223 */ /* 0x010fe40000000011 */
[----:B------:R-:W3:Y:S04]  /*0c10*/  LDS R19, [R22+0x28] ;  /* 0x0000280016137984 */ /* 0x000ee80000000800 */
[----:B------:R-:W0:Y:S01]  /*0c20*/  LDS R10, [R22+0x2c] ;  /* 0x00002c00160a7984 */ /* 0x000e220000000800 */
[----:B-----5:R-:W-:-:S03]  /*0c30*/  FFMA R24, R24, R23, R17 ;  /* 0x0000001718187223 */ /* 0x020fc60000000011 */
[----:B------:R-:W1:Y:S04]  /*0c40*/  LDS R23, [R22+0x30] ;  /* 0x0000300016177984 */ /* 0x000e680000000800 */
[----:B------:R-:W2:Y:S01]  /*0c50*/  LDS R17, [R22+0x34] ;  /* 0x0000340016117984 */ /* 0x000ea20000000800 */
[----:B---3--:R-:W-:-:S03]  /*0c60*/  FFMA R24, R25, R19, R24 ;  /* 0x0000001319187223 */ /* 0x008fc60000000018 */
[----:B------:R-:W3:Y:S01]  /*0c70*/  LDS R19, [R22+0x3c] ;  /* 0x00003c0016137984 */ /* 0x000ee20000000800 */
[----:B0-----:R-:W-:-:S04]  /*0c80*/  FFMA R27, R27, R10, R24 ;  /* 0x0000000a1b1b7223 */ /* 0x001fc80000000018 */
[----:B-1----:R-:W-:-:S04]  /*0c90*/  FFMA R23, R16, R23, R27 ;  /* 0x0000001710177223 */ /* 0x002fc8000000001b */
[----:B--2---:R-:W-:-:S04]  /*0ca0*/  FFMA R17, R18, R17, R23 ;  /* 0x0000001112117223 */ /* 0x004fc80000000017 */
[----:B------:R-:W-:-:S04]  /*0cb0*/  FFMA R15, R20, R15, R17 ;  /* 0x0000000f140f7223 */ /* 0x000fc80000000011 */
[----:B---3--:R-:W-:Y:S01]  /*0cc0*/  FFMA R23, R14, R19, R15 ;  /* 0x000000130e177223 */ /* 0x008fe2000000000f */
[----:B------:R-:W-:Y:S06]  /*0cd0*/  @P1 BRA `(.L_x_4) ;  /* 0xfffffff400f01947 */ /* 0x000fec000383ffff */
.L_x_3:
[----:B------:R-:W-:Y:S05]  /*0ce0*/  @!P0 BRA `(.L_x_2) ;  /* 0x0000000400ec8947 */ /* 0x000fea0003800000 */
[----:B------:R-:W-:Y:S02]  /*0cf0*/  ISETP.GE.U32.AND P1, PT, R9, 0x8, PT ;  /* 0x000000080900780c */ /* 0x000fe40003f26070 */
[----:B------:R-:W-:-:S04]  /*0d00*/  LOP3.LUT R22, R8, 0x7, RZ, 0xc0, !PT ;  /* 0x0000000708167812 */ /* 0x000fc800078ec0ff */
[----:B------:R-:W-:-:S07]  /*0d10*/  ISETP.NE.AND P0, PT, R22, RZ, PT ;  /* 0x000000ff1600720c */ /* 0x000fce0003f05270 */
[----:B------:R-:W-:Y:S06]  /*0d20*/  @!P1 BRA `(.L_x_5) ;  /* 0x0000000400049947 */ /* 0x000fec0003800000 */
[----:B------:R-:W-:Y:S01]  /*0d30*/  IADD3 R15, P1, PT, R0, R11, RZ ;  /* 0x0000000b000f7210 */ /* 0x000fe20007f3e0ff */
[----:B------:R-:W-:-:S03]  /*0d40*/  VIADD R9, R11, 0x1 ;  /* 0x000000010b097836 */ /* 0x000fc60000000000 */
[----:B------:R-:W-:Y:S02]  /*0d50*/  LEA.HI.X.SX32 R6, R11, R2, 0x1, P1 ;  /* 0x000000020b067211 */ /* 0x000fe400008f0eff */
[C---:B------:R-:W-:Y:S02]  /*0d60*/  LEA R14, P1, R15.reuse, R12, 0x2 ;  /* 0x0000000c0f0e7211 */ /* 0x040fe400078210ff */
[----:B------:R-:W-:Y:S02]  /*0d70*/  IADD3 R17, P2, PT, R0, R9, RZ ;  /* 0x0000000900117210 */ /* 0x000fe40007f5e0ff */
[-C--:B------:R-:W-:Y:S02]  /*0d80*/  LEA.HI.X R15, R15, R13.reuse, R6, 0x2, P1 ;  /* 0x0000000d0f0f7211 */ /* 0x080fe400008f1406 */
[----:B------:R-:W-:Y:S02]  /*0d90*/  LEA.HI.X.SX32 R9, R9, R2, 0x1, P2 ;  /* 0x0000000209097211 */ /* 0x000fe400010f0eff */
[C---:B------:R-:W-:Y:S01]  /*0da0*/  LEA R16, P1, R17.reuse, R12, 0x2 ;  /* 0x0000000c11107211 */ /* 0x040fe200078210ff */
[----:B------:R0:W2:Y:S03]  /*0db0*/  LD.E R6, desc[UR4][R14.64] ;  /* 0x000000040e067980 */ /* 0x0000a6000c101900 */
[----:B------:R-:W-:-:S05]  /*0dc0*/  LEA.HI.X R17, R17, R13, R9, 0x2, P1 ;  /* 0x0000000d11117211 */ /* 0x000fca00008f1409 */
[----:B------:R1:W3:Y:S01]  /*0dd0*/  LD.E R9, desc[UR4][R16.64] ;  /* 0x0000000410097980 */ /* 0x0002e2000c101900 */
[C---:B------:R-:W-:Y:S02]  /*0de0*/  VIADD R25, R11.reuse, 0x4 ;  /* 0x000000040b197836 */ /* 0x040fe40000000000 */
[C---:B------:R-:W-:Y:S02]  /*0df0*/  VIADD R21, R11.reuse, 0x3 ;  /* 0x000000030b157836 */ /* 0x040fe40000000000 */
[----:B------:R-:W-:Y:S01]  /*0e00*/  VIADD R19, R11, 0x2 ;  /* 0x000000020b137836 */ /* 0x000fe20000000000 */
[C---:B------:R-:W-:Y:S02]  /*0e10*/  IADD3 R27, P1, PT, R0.reuse, R25, RZ ;  /* 0x00000019001b7210 */ /* 0x040fe40007f3e0ff */
[----:B------:R-:W-:Y:S02]  /*0e20*/  IADD3 R29, P3, PT, R0, R21, RZ ;  /* 0x00000015001d7210 */ /* 0x000fe40007f7e0ff */
[----:B------:R-:W-:-:S02]  /*0e30*/  LEA.HI.X.SX32 R10, R25, R2, 0x1, P1 ;  /* 0x00000002190a7211 */ /* 0x000fc400008f0eff */
[----:B------:R-:W-:Y:S02]  /*0e40*/  IADD3 R26, P2, PT, R0, R19, RZ ;  /* 0x00000013001a7210 */ /* 0x000fe40007f5e0ff */
[----:B------:R-:W-:Y:S02]  /*0e50*/  LEA.HI.X.SX32 R18, R21, R2, 0x1, P3 ;  /* 0x0000000215127211 */ /* 0x000fe400018f0eff */
[----:B------:R-:W-:Y:S02]  /*0e60*/  LEA R24, P1, R29, R12, 0x2 ;  /* 0x0000000c1d187211 */ /* 0x000fe400078210ff */
[----:B------:R-:W-:Y:S02]  /*0e70*/  LEA.HI.X.SX32 R19, R19, R2, 0x1, P2 ;  /* 0x0000000213137211 */ /* 0x000fe400010f0eff */
[----:B------:R-:W-:Y:S01]  /*0e80*/  LEA.HI.X R25, R29, R13, R18, 0x2, P1 ;  /* 0x0000000d1d197211 */ /* 0x000fe200008f1412 */
[----:B------:R-:W-:Y:S01]  /*0e90*/  VIADD R29, R11, 0x5 ;  /* 0x000000050b1d7836 */ /* 0x000fe20000000000 */
[----:B------:R-:W-:-:S02]  /*0ea0*/  LEA R20, P2, R26, R12, 0x2 ;  /* 0x0000000c1a147211 */ /* 0x000fc400078410ff */
[----:B0-----:R-:W-:Y:S01]  /*0eb0*/  LEA R14, P3, R27, R12, 0x2 ;  /* 0x0000000c1b0e7211 */ /* 0x001fe200078610ff */
[----:B------:R-:W-:Y:S01]  /*0ec0*/  VIADD R18, R11, 0x6 ;  /* 0x000000060b127836 */ /* 0x000fe20000000000 */
[----:B------:R-:W-:Y:S01]  /*0ed0*/  LEA.HI.X R21, R26, R13, R19, 0x2, P2 ;  /* 0x0000000d1a157211 */ /* 0x000fe200010f1413 */
[----:B------:R-:W4:Y:S01]  /*0ee0*/  LD.E R24, desc[UR4][R24.64] ;  /* 0x0000000418187980 */ /* 0x000f22000c101900 */
[C---:B-1----:R-:W-:Y:S02]  /*0ef0*/  IADD3 R17, P1, PT, R0.reuse, R29, RZ ;  /* 0x0000001d00117210 */ /* 0x042fe40007f3e0ff */
[----:B------:R-:W-:Y:S01]  /*0f00*/  LEA.HI.X R15, R27, R13, R10, 0x2, P3 ;  /* 0x0000000d1b0f7211 */ /* 0x000fe200018f140a */
[----:B------:R-:W-:Y:S01]  /*0f10*/  VIADD R27, R11, 0x7 ;  /* 0x000000070b1b7836 */ /* 0x000fe20000000000 */
[----:B------:R0:W5:Y:S01]  /*0f20*/  LD.E R10, desc[UR4][R20.64] ;  /* 0x00000004140a7980 */ /* 0x000162000c101900 */
[----:B------:R-:W-:Y:S02]  /*0f30*/  LEA.HI.X.SX32 R29, R29, R2, 0x1, P1 ;  /* 0x000000021d1d7211 */ /* 0x000fe400008f0eff */
[----:B------:R-:W-:Y:S01]  /*0f40*/  LEA R16, P1, R17, R12, 0x2 ;  /* 0x0000000c11107211 */ /* 0x000fe200078210ff */
[----:B------:R1:W4:Y:S01]  /*0f50*/  LD.E R14, desc[UR4][R14.64] ;  /* 0x000000040e0e7980 */ /* 0x000322000c101900 */
[----:B------:R-:W-:-:S02]  /*0f60*/  IADD3 R19, P2, PT, R0, R18, RZ ;  /* 0x0000001200137210 */ /* 0x000fc40007f5e0ff */
[----:B------:R-:W-:Y:S02]  /*0f70*/  LEA.HI.X R17, R17, R13, R29, 0x2, P1 ;  /* 0x0000000d11117211 */ /* 0x000fe400008f141d */
[----:B------:R-:W-:Y:S02]  /*0f80*/  LEA.HI.X.SX32 R26, R18, R2, 0x1, P2 ;  /* 0x00000002121a7211 */ /* 0x000fe400010f0eff */
[----:B0-----:R-:W-:Y:S01]  /*0f90*/  IADD3 R21, P1, PT, R0, R27, RZ ;  /* 0x0000001b00157210 */ /* 0x001fe20007f3e0ff */
[----:B------:R0:W4:Y:S01]  /*0fa0*/  LD.E R16, desc[UR4][R16.64] ;  /* 0x0000000410107980 */ /* 0x000122000c101900 */
[----:B------:R-:W-:Y:S02]  /*0fb0*/  LEA R18, P2, R19, R12, 0x2 ;  /* 0x0000000c13127211 */ /* 0x000fe400078410ff */
[----:B------:R-:W-:Y:S02]  /*0fc0*/  LEA.HI.X.SX32 R27, R27, R2, 0x1, P1 ;  /* 0x000000021b1b7211 */ /* 0x000fe400008f0eff */
[----:B------:R-:W-:-:S02]  /*0fd0*/  LEA.HI.X R19, R19, R13, R26, 0x2, P2 ;  /* 0x0000000d13137211 */ /* 0x000fc400010f141a */
[----:B------:R-:W-:-:S03]  /*0fe0*/  LEA R20, P1, R21, R12, 0x2 ;  /* 0x0000000c15147211 */ /* 0x000fc600078210ff */
[----:B------:R0:W4:Y:S01]  /*0ff0*/  LD.E R18, desc[UR4][R18.64] ;  /* 0x0000000412127980 */ /* 0x000122000c101900 */
[----:B------:R-:W-:-:S05]  /*1000*/  LEA.HI.X R21, R21, R13, R27, 0x2, P1 ;  /* 0x0000000d15157211 */ /* 0x000fca00008f141b */
[----:B------:R-:W4:Y:S01]  /*1010*/  LD.E R20, desc[UR4][R20.64] ;  /* 0x0000000414147980 */ /* 0x000f22000c101900 */
[----:B------:R-:W-:-:S05]  /*1020*/  IMAD R26, R11, 0x4, R7 ;  /* 0x000000040b1a7824 */ /* 0x000fca00078e0207 */
[----:B------:R-:W2:Y:S04]  /*1030*/  LDS R27, [R26] ;  /* 0x000000001a1b7984 */ /* 0x000ea80000000800 */
[----:B------:R-:W3:Y:S04]  /*1040*/  LDS R28, [R26+0x4] ;  /* 0x000004001a1c7984 */ /* 0x000ee80000000800 */
[----:B------:R-:W5:Y:S04]  /*1050*/  LDS R25, [R26+0x8] ;  /* 0x000008001a197984 */ /* 0x000f680000000800 */
[----:B-1----:R-:W-:Y:S04]  /*1060*/  LDS R15, [R26+0x10] ;  /* 0x000010001a0f7984 */ /* 0x002fe80000000800 */
[----:B0-----:R-:W-:Y:S04]  /*1070*/  LDS R17, [R26+0x18] ;  /* 0x000018001a117984 */ /* 0x001fe80000000800 */
[----:B------:R-:W-:Y:S01]  /*1080*/  LDS R19, [R26+0x1c] ;  /* 0x00001c001a137984 */ /* 0x000fe20000000800 */
[----:B------:R-:W-:-:S02]  /*1090*/  VIADD R11, R11, 0x8 ;  /* 0x000000080b0b7836 */ /* 0x000fc40000000000 */
[----:B--2---:R-:W-:Y:S02]  /*10a0*/  FFMA R6, R6, R27, R23 ;  /* 0x0000001b06067223 */ /* 0x004fe40000000017 */
[----:B------:R-:W4:Y:S02]  /*10b0*/  LDS R23, [R26+0xc] ;  /* 0x00000c001a177984 */ /* 0x000f240000000800 */
[----:B---3--:R-:W-:Y:S02]  /*10c0*/  FFMA R9, R9, R28, R6 ;  /* 0x0000001c09097223 */ /* 0x008fe40000000006 */
[----:B------:R-:W0:Y:S02]  /*10d0*/  LDS R6, [R26+0x14] ;  /* 0x000014001a067984 */ /* 0x000e240000000800 */
[----:B-----5:R-:W-:-:S04]  /*10e0*/  FFMA R9, R10, R25, R9 ;  /* 0x000000190a097223 */ /* 0x020fc80000000009 */
[----:B----4-:R-:W-:-:S04]  /*10f0*/  FFMA R9, R24, R23, R9 ;  /* 0x0000001718097223 */ /* 0x010fc80000000009 */
[----:B------:R-:W-:-:S04]  /*1100*/  FFMA R9, R14, R15, R9 ;  /* 0x0000000f0e097223 */ /* 0x000fc80000000009 */
[----:B0-----:R-:W-:-:S04]  /*1110*/  FFMA R9, R16, R6, R9 ;  /* 0x0000000610097223 */ /* 0x001fc80000000009 */
[----:B------:R-:W-:-:S04]  /*1120*/  FFMA R9, R18, R17, R9 ;  /* 0x0000001112097223 */ /* 0x000fc80000000009 */
[----:B------:R-:W-:-:S07]  /*1130*/  FFMA R23, R20, R19, R9 ;  /* 0x0000001314177223 */ /* 0x000fce0000000009 */
.L_x_5:
[----:B------:R-:W-:Y:S05]  /*1140*/  @!P0 BRA `(.L_x_2) ;  /* 0x0000000000d48947 */ /* 0x000fea0003800000 */
[----:B------:R-:W-:Y:S02]  /*1150*/  ISETP.GE.U32.AND P1, PT, R22, 0x4, PT ;  /* 0x000000041600780c */ /* 0x000fe40003f26070 */
[----:B------:R-:W-:-:S04]  /*1160*/  LOP3.LUT R6, R8, 0x3, RZ, 0xc0, !PT ;  /* 0x0000000308067812 */ /* 0x000fc800078ec0ff */
[----:B------:R-:W-:-:S07]  /*1170*/  ISETP.NE.AND P0, PT, R6, RZ, PT ;  /* 0x000000ff0600720c */ /* 0x000fce0003f05270 */
[----:B------:R-:W-:Y:S06]  /*1180*/  @!P1 BRA `(.L_x_6) ;  /* 0x0000000000849947 */ /* 0x000fec0003800000 */
[C---:B------:R-:W-:Y:S01]  /*1190*/  IADD3 R9, P1, PT, R0.reuse, R11, RZ ;  /* 0x0000000b00097210 */ /* 0x040fe20007f3e0ff */
[C---:B------:R-:W-:Y:S02]  /*11a0*/  VIADD R15, R11.reuse, 0x1 ;  /* 0x000000010b0f7836 */ /* 0x040fe40000000000 */
[C---:B------:R-:W-:Y:S01]  /*11b0*/  VIADD R19, R11.reuse, 0x2 ;  /* 0x000000020b137836 */ /* 0x040fe20000000000 */
[C---:B------:R-:W-:Y:S01]  /*11c0*/  LEA.HI.X.SX32 R10, R11.reuse, R2, 0x1, P1 ;  /* 0x000000020b0a7211 */ /* 0x040fe200008f0eff */
[----:B------:R-:W-:Y:S01]  /*11d0*/  VIADD R25, R11, 0x3 ;  /* 0x000000030b197836 */ /* 0x000fe20000000000 */
[----:B------:R-:W-:Y:S02]  /*11e0*/  LEA R8, P2, R9, R12, 0x2 ;  /* 0x0000000c09087211 */ /* 0x000fe400078410ff */
[C---:B------:R-:W-:Y:S02]  /*11f0*/  IADD3 R17, P3, PT, R0.reuse, R15, RZ ;  /* 0x0000000f00117210 */ /* 0x040fe40007f7e0ff */
[----:B------:R-:W-:-:S02]  /*1200*/  IADD3 R21, P1, PT, R0, R19, RZ ;  /* 0x0000001300157210 */ /* 0x000fc40007f3e0ff */
[-C--:B------:R-:W-:Y:S02]  /*1210*/  LEA.HI.X R9, R9, R13.reuse, R10, 0x2, P2 ;  /* 0x0000000d09097211 */ /* 0x080fe400010f140a */
[----:B------:R-:W-:Y:S02]  /*1220*/  LEA.HI.X.SX32 R15, R15, R2, 0x1, P3 ;  /* 0x000000020f0f7211 */ /* 0x000fe400018f0eff */
[----:B------:R-:W-:Y:S01]  /*1230*/  LEA R14, P2, R17, R12, 0x2 ;  /* 0x0000000c110e7211 */ /* 0x000fe200078410ff */
[----:B------:R0:W2:Y:S01]  /*1240*/  LD.E R8, desc[UR4][R8.64] ;  /* 0x0000000408087980 */ /* 0x0000a2000c101900 */
[----:B------:R-:W-:Y:S02]  /*1250*/  LEA.HI.X.SX32 R19, R19, R2, 0x1, P1 ;  /* 0x0000000213137211 */ /* 0x000fe400008f0eff */
[----:B------:R-:W-:Y:S02]  /*1260*/  LEA R16, P1, R21, R12, 0x2 ;  /* 0x0000000c15107211 */ /* 0x000fe400078210ff */
[----:B------:R-:W-:-:S02]  /*1270*/  LEA.HI.X R15, R17, R13, R15, 0x2, P2 ;  /* 0x0000000d110f7211 */ /* 0x000fc400010f140f */
[----:B------:R-:W-:Y:S02]  /*1280*/  IADD3 R27, P2, PT, R0, R25, RZ ;  /* 0x00000019001b7210 */ /* 0x000fe40007f5e0ff */
[----:B------:R-:W-:Y:S02]  /*1290*/  LEA.HI.X R17, R21, R13, R19, 0x2, P1 ;  /* 0x0000000d15117211 */ /* 0x000fe400008f1413 */
[----:B------:R-:W-:Y:S01]  /*12a0*/  LEA.HI.X.SX32 R25, R25, R2, 0x1, P2 ;  /* 0x0000000219197211 */ /* 0x000fe200010f0eff */
[----:B------:R-:W3:Y:S01]  /*12b0*/  LD.E R15, desc[UR4][R14.64] ;  /* 0x000000040e0f7980 */ /* 0x000ee2000c101900 */
[----:B------:R-:W-:-:S03]  /*12c0*/  LEA R18, P1, R27, R12, 0x2 ;  /* 0x0000000c1b127211 */ /* 0x000fc600078210ff */
[----:B------:R-:W4:Y:S01]  /*12d0*/  LD.E R17, desc[UR4][R16.64] ;  /* 0x0000000410117980 */ /* 0x000f22000c101900 */
[----:B------:R-:W-:-:S06]  /*12e0*/  LEA.HI.X R19, R27, R13, R25, 0x2, P1 ;  /* 0x0000000d1b137211 */ /* 0x000fcc00008f1419 */
[----:B------:R-:W5:Y:S01]  /*12f0*/  LD.E R19, desc[UR4][R18.64] ;  /* 0x0000000412137980 */ /* 0x000f62000c101900 */
[----:B------:R-:W-:-:S05]  /*1300*/  IMAD R7, R11, 0x4, R7 ;  /* 0x000000040b077824 */ /* 0x000fca00078e0207 */
[----:B------:R-:W2:Y:S04]  /*1310*/  LDS R10, [R7] ;  /* 0x00000000070a7984 */ /* 0x000ea80000000800 */
[----:B------:R-:W3:Y:S04]  /*1320*/  LDS R20, [R7+0x4] ;  /* 0x0000040007147984 */ /* 0x000ee80000000800 */
[----:B------:R-:W4:Y:S04]  /*1330*/  LDS R21, [R7+0x8] ;  /* 0x0000080007157984 */ /* 0x000f280000000800 */
[----:B0-----:R-:W5:Y:S01]  /*1340*/  LDS R9, [R7+0xc] ;  /* 0x00000c0007097984 */ /* 0x001f620000000800 */
[----:B------:R-:W-:-:S02]  /*1350*/  VIADD R11, R11, 0x4 ;  /* 0x000000040b0b7836 */ /* 0x000fc40000000000 */
[----:B--2---:R-:W-:-:S04]  /*1360*/  FFMA R8, R8, R10, R23 ;  /* 0x0000000a08087223 */ /* 0x004fc80000000017 */
[----:B---3--:R-:W-:-:S04]  /*1370*/  FFMA R8, R15, R20, R8 ;  /* 0x000000140f087223 */ /* 0x008fc80000000008 */
[----:B----4-:R-:W-:-:S04]  /*1380*/  FFMA R8, R17, R21, R8 ;  /* 0x0000001511087223 */ /* 0x010fc80000000008 */
[----:B-----5:R-:W-:-:S07]  /*1390*/  FFMA R23, R19, R9, R8 ;  /* 0x0000000913177223 */ /* 0x020fce0000000008 */
.L_x_6:
[----:B------:R-:W-:Y:S05]  /*13a0*/  @!P0 BRA `(.L_x_2) ;  /* 0x00000000003c8947 */ /* 0x000fea0003800000 */
[----:B------:R-:W-:Y:S02]  /*13b0*/  IMAD R5, R11, 0x4, R5 ;  /* 0x000000040b057824 */ /* 0x000fe400078e0205 */
[----:B------:R-:W-:Y:S02]  /*13c0*/  IMAD.MOV R7, RZ, RZ, -R6 ;  /* 0x000000ffff077224 */ /* 0x000fe400078e0a06 */
[----:B------:R-:W-:-:S07]  /*13d0*/  IMAD.IADD R6, R4, 0x1, R5 ;  /* 0x0000000104067824 */ /* 0x000fce00078e0205 */
.L_x_7:
[----:B------:R-:W-:-:S04]  /*13e0*/  IADD3 R5, P0, PT, R0, R11, RZ ;  /* 0x0000000b00057210 */ /* 0x000fc80007f1e0ff */
[----:B------:R-:W-:Y:S02]  /*13f0*/  LEA.HI.X.SX32 R8, R11, R2, 0x1, P0 ;  /* 0x000000020b087211 */ /* 0x000fe400000f0eff */
[----:B------:R-:W-:-:S04]  /*1400*/  LEA R4, P0, R5, R12, 0x2 ;  /* 0x0000000c05047211 */ /* 0x000fc800078010ff */
[----:B------:R-:W-:Y:S02]  /*1410*/  LEA.HI.X R5, R5, R13, R8, 0x2, P0 ;  /* 0x0000000d05057211 */ /* 0x000fe400000f1408 */
[----:B------:R0:W1:Y:S04]  /*1420*/  LDS R8, [R6] ;  /* 0x0000000006087984 */ /* 0x0000680000000800 */
[----:B------:R-:W1:Y:S01]  /*1430*/  LD.E R4, desc[UR4][R4.64] ;  /* 0x0000000404047980 */ /* 0x000e62000c101900 */
[----:B------:R-:W-:Y:S02]  /*1440*/  VIADD R7, R7, 0x1 ;  /* 0x0000000107077836 */ /* 0x000fe40000000000 */
[----:B------:R-:W-:Y:S02]  /*1450*/  VIADD R11, R11, 0x1 ;  /* 0x000000010b0b7836 */ /* 0x000fe40000000000 */
[----:B0-----:R-:W-:Y:S01]  /*1460*/  VIADD R6, R6, 0x4 ;  /* 0x0000000406067836 */ /* 0x001fe20000000000 */
[----:B------:R-:W-:Y:S01]  /*1470*/  ISETP.NE.AND P0, PT, R7, RZ, PT ;  /* 0x000000ff0700720c */ /* 0x000fe20003f05270 */
[----:B-1----:R-:W-:-:S12]  /*1480*/  FFMA R23, R4, R8, R23 ;  /* 0x0000000804177223 */ /* 0x002fd80000000017 */
[----:B------:R-:W-:Y:S05]  /*1490*/  @P0 BRA `(.L_x_7) ;  /* 0xfffffffc00d00947 */ /* 0x000fea000383ffff */
.L_x_2:
[----:B------:R-:W1:Y:S01]  /*14a0*/  LDCU.64 UR6, c[0x0][0x388] ;  /* 0x00007100ff0677ac */ /* 0x000e620008000a00 */
[----:B------:R-:W-:-:S04]  /*14b0*/  IADD3 R0, P0, PT, R3, R0, RZ ;  /* 0x0000000003007210 */ /* 0x000fc80007f1e0ff */
[----:B------:R-:W-:Y:S02]  /*14c0*/  LEA.HI.X.SX32 R3, R3, R2, 0x1, P0 ;  /* 0x0000000203037211 */ /* 0x000fe400000f0eff */
[----:B-1----:R-:W-:-:S04]  /*14d0*/  LEA R2, P0, R0, UR6, 0x2 ;  /* 0x0000000600027c11 */ /* 0x002fc8000f8010ff */
[----:B------:R-:W-:-:S05]  /*14e0*/  LEA.HI.X R3, R0, UR7, R3, 0x2, P0 ;  /* 0x0000000700037c11 */ /* 0x000fca00080f1403 */
[----:B------:R-:W-:Y:S01]  /*14f0*/  STG.E desc[UR4][R2.64], R23 ;  /* 0x0000001702007986 */ /* 0x000fe2000c101904 */
[----:B------:R-:W-:Y:S05]  /*1500*/  EXIT ;  /* 0x000000000000794d */ /* 0x000fea0003800000 */
.L_x_8:
[----:B------:R-:W-:-:S00]  /*1510*/  BRA `(.L_x_8) ;  /* 0xfffffffc00fc7947 */ /* 0x000fc0000383ffff */
[----:B------:R-:W-:-:S00]  /*1520*/  NOP ;  /* 0x0000000000007918 */ /* 0x000fc00000000000 */
        /* <DEDUP_REMOVED lines=13> */
.L_x_9:


//--------------------- .nv.shared._Z19stencilKernelSharedPfS_iS_i --------------------------
	.section	.nv.shared._Z19stencilKernelSharedPfS_iS_i,"aw",@nobits
	.sectionflags	@""
	.align	16
	.zero		1024


//--------------------- .nv.shared.reserved.0     --------------------------
	.section	.nv.shared.reserved.0,"aw",@nobits
	.weak		__nv_reservedSMEM_offset_0_alias
	.size		__nv_reservedSMEM_offset_0_alias, 0, 64
	.other		__nv_reservedSMEM_offset_0_alias,@"STO_CUDA_RESERVED_SHARED STV_DEFAULT"
__nv_reservedSMEM_offset_0_alias:
	.zero		0
	.zero		64


//--------------------- .nv.constant0._Z19stencilKernelSharedPfS_iS_i --------------------------
	.section	.nv.constant0._Z19stencilKernelSharedPfS_iS_i,"a",@progbits
	.sectionflags	@""
	.align	4
.nv.constant0._Z19stencilKernelSharedPfS_iS_i:
	.zero		932


//--------------------- SYMBOLS --------------------------

	.type		.nv.reservedSmem.offset0,@object
	.size		.nv.reservedSmem.offset0,0x4
	.type		.nv.reservedSmem.cap,@object
	.size		.nv.reservedSmem.cap,0x4
